	.headerflags	@"EF_CUDA_TEXMODE_UNIFIED EF_CUDA_64BIT_ADDRESS EF_CUDA_ACCELERATORS EF_CUDA_SM90 EF_CUDA_VIRTUAL_SM(EF_CUDA_SM90)"
	.elftype	@"ET_EXEC"


//--------------------- .nv.info                  --------------------------
	.section	.nv.info,"",@"SHT_CUDA_INFO"
	.align	4


	//----- nvinfo : EIATTR_REGCOUNT
	.align		4
        /*0000*/ 	.byte	0x04, 0x2f
        /*0002*/ 	.short	(.L_3 - .L_2)
	.align		4
.L_2:
        /*0004*/ 	.word	index@(triton_poi_fused__native_batch_norm_legit_no_training_constant_pad_nd_relu_34)
        /*0008*/ 	.word	0x00000018


	//----- nvinfo : EIATTR_MIN_STACK_SIZE
	.align		4
.L_3:
        /*000c*/ 	.byte	0x04, 0x12
        /*000e*/ 	.short	(.L_5 - .L_4)
	.align		4
.L_4:
        /*0010*/ 	.word	index@(triton_poi_fused__native_batch_norm_legit_no_training_constant_pad_nd_relu_34)
        /*0014*/ 	.word	0x00000000


	//----- nvinfo : EIATTR_FRAME_SIZE
	.align		4
.L_5:
        /*0018*/ 	.byte	0x04, 0x11
        /*001a*/ 	.short	(.L_7 - .L_6)
	.align		4
.L_6:
        /*001c*/ 	.word	index@(triton_poi_fused__native_batch_norm_legit_no_training_constant_pad_nd_relu_34)
        /*0020*/ 	.word	0x00000000


	//----- nvinfo : EIATTR_MIN_STACK_SIZE
	.align		4
.L_7:
        /*0024*/ 	.byte	0x04, 0x12
        /*0026*/ 	.short	(.L_9 - .L_8)
	.align		4
.L_8:
        /*0028*/ 	.word	index@(triton_poi_fused__native_batch_norm_legit_no_training_constant_pad_nd_relu_34)
        /*002c*/ 	.word	0x00000000
.L_9:


//--------------------- .nv.info.triton_poi_fused__native_batch_norm_legit_no_training_constant_pad_nd_relu_34 --------------------------
	.section	.nv.info.triton_poi_fused__native_batch_norm_legit_no_training_constant_pad_nd_relu_34,"",@"SHT_CUDA_INFO"
	.sectionflags	@""
	.align	4


	//----- nvinfo : EIATTR_CUDA_API_VERSION
	.align		4
        /*0000*/ 	.byte	0x04, 0x37
        /*0002*/ 	.short	(.L_11 - .L_10)
.L_10:
        /*0004*/ 	.word	0x0000007c


	//----- nvinfo : EIATTR_KPARAM_INFO
	.align		4
.L_11:
        /*0008*/ 	.byte	0x04, 0x17
        /*000a*/ 	.short	(.L_13 - .L_12)
.L_12:
        /*000c*/ 	.word	0x00000000
        /*0010*/ 	.short	0x0006
        /*0012*/ 	.short	0x0030
        /*0014*/ 	.byte	0x00, 0xf0, 0x11, 0x00


	//----- nvinfo : EIATTR_KPARAM_INFO
	.align		4
.L_13:
        /*0018*/ 	.byte	0x04, 0x17
        /*001a*/ 	.short	(.L_15 - .L_14)
.L_14:
        /*001c*/ 	.word	0x00000000
        /*0020*/ 	.short	0x0005
        /*0022*/ 	.short	0x0028
        /*0024*/ 	.byte	0x00, 0xf4, 0x21, 0x00


	//----- nvinfo : EIATTR_KPARAM_INFO
	.align		4
.L_15:
        /*0028*/ 	.byte	0x04, 0x17
        /*002a*/ 	.short	(.L_17 - .L_16)
.L_16:
        /*002c*/ 	.word	0x00000000
        /*0030*/ 	.short	0x0004
        /*0032*/ 	.short	0x0020
        /*0034*/ 	.byte	0x00, 0xf4, 0x21, 0x00


	//----- nvinfo : EIATTR_KPARAM_INFO
	.align		4
.L_17:
        /*0038*/ 	.byte	0x04, 0x17
        /*003a*/ 	.short	(.L_19 - .L_18)
.L_18:
        /*003c*/ 	.word	0x00000000
        /*0040*/ 	.short	0x0003
        /*0042*/ 	.short	0x0018
        /*0044*/ 	.byte	0x00, 0xf4, 0x21, 0x00


	//----- nvinfo : EIATTR_KPARAM_INFO
	.align		4
.L_19:
        /*0048*/ 	.byte	0x04, 0x17
        /*004a*/ 	.short	(.L_21 - .L_20)
.L_20:
        /*004c*/ 	.word	0x00000000
        /*0050*/ 	.short	0x0002
        /*0052*/ 	.short	0x0010
        /*0054*/ 	.byte	0x00, 0xf4, 0x21, 0x00


	//----- nvinfo : EIATTR_KPARAM_INFO
	.align		4
.L_21:
        /*0058*/ 	.byte	0x04, 0x17
        /*005a*/ 	.short	(.L_23 - .L_22)
.L_22:
        /*005c*/ 	.word	0x00000000
        /*0060*/ 	.short	0x0001
        /*0062*/ 	.short	0x0008
        /*0064*/ 	.byte	0x00, 0xf4, 0x21, 0x00


	//----- nvinfo : EIATTR_KPARAM_INFO
	.align		4
.L_23:
        /*0068*/ 	.byte	0x04, 0x17
        /*006a*/ 	.short	(.L_25 - .L_24)
.L_24:
        /*006c*/ 	.word	0x00000000
        /*0070*/ 	.short	0x0000
        /*0072*/ 	.short	0x0000
        /*0074*/ 	.byte	0x00, 0xf4, 0x21, 0x00


	//----- nvinfo : EIATTR_SPARSE_MMA_MASK
	.align		4
.L_25:
        /*0078*/ 	.byte	0x03, 0x50
        /*007a*/ 	.short	0x0000


	//----- nvinfo : EIATTR_MAXREG_COUNT
	.align		4
        /*007c*/ 	.byte	0x03, 0x1b
        /*007e*/ 	.short	0x00ff


	//----- nvinfo : EIATTR_EXIT_INSTR_OFFSETS
	.align		4
        /*0080*/ 	.byte	0x04, 0x1c
        /*0082*/ 	.short	(.L_27 - .L_26)


	//   ....[0]....
.L_26:
        /*0084*/ 	.word	0x00000690


	//   ....[1]....
        /*0088*/ 	.word	0x000006b0


	//----- nvinfo : EIATTR_REQNTID
	.align		4
.L_27:
        /*008c*/ 	.byte	0x04, 0x10
        /*008e*/ 	.short	(.L_29 - .L_28)
.L_28:
        /*0090*/ 	.word	0x00000080
        /*0094*/ 	.word	0x00000001
        /*0098*/ 	.word	0x00000001


	//----- nvinfo : EIATTR_CBANK_PARAM_SIZE
	.align		4
.L_29:
        /*009c*/ 	.byte	0x03, 0x19
        /*009e*/ 	.short	0x0034


	//----- nvinfo : EIATTR_PARAM_CBANK
	.align		4
        /*00a0*/ 	.byte	0x04, 0x0a
        /*00a2*/ 	.short	(.L_31 - .L_30)
	.align		4
.L_30:
        /*00a4*/ 	.word	index@(.nv.constant0.triton_poi_fused__native_batch_norm_legit_no_training_constant_pad_nd_relu_34)
        /*00a8*/ 	.short	0x0210
        /*00aa*/ 	.short	0x0034


	//----- nvinfo : EIATTR_SW_WAR
	.align		4
.L_31:
        /*00ac*/ 	.byte	0x04, 0x36
        /*00ae*/ 	.short	(.L_33 - .L_32)
.L_32:
        /*00b0*/ 	.word	0x00000008
.L_33:


//--------------------- .nv.callgraph             --------------------------
	.section	.nv.callgraph,"",@"SHT_CUDA_CALLGRAPH"
	.align	4
	.sectionentsize	8
	.align		4
        /*0000*/ 	.word	0x00000000
	.align		4
        /*0004*/ 	.word	0xffffffff
	.align		4
        /*0008*/ 	.word	0x00000000
	.align		4
        /*000c*/ 	.word	0xfffffffe
	.align		4
        /*0010*/ 	.word	0x00000000
	.align		4
        /*0014*/ 	.word	0xfffffffd
	.align		4
        /*0018*/ 	.word	0x00000000
	.align		4
        /*001c*/ 	.word	0xfffffffc


//--------------------- .nv.constant4             --------------------------
	.section	.nv.constant4,"a",@progbits
	.align	8
	.align		8
.nv.constant4:
        /*0000*/ 	.dword	_$_str
	.align		8
        /*0008*/ 	.dword	_$_str_$_2


//--------------------- .text.triton_poi_fused__native_batch_norm_legit_no_training_constant_pad_nd_relu_34 --------------------------
	.section	.text.triton_poi_fused__native_batch_norm_legit_no_training_constant_pad_nd_relu_34,"ax",@progbits
	.align	128
        .global         triton_poi_fused__native_batch_norm_legit_no_training_constant_pad_nd_relu_34
        .type           triton_poi_fused__native_batch_norm_legit_no_training_constant_pad_nd_relu_34,@function
        .size           triton_poi_fused__native_batch_norm_legit_no_training_constant_pad_nd_relu_34,(.L_x_1 - triton_poi_fused__native_batch_norm_legit_no_training_constant_pad_nd_relu_34)
        .other          triton_poi_fused__native_batch_norm_legit_no_training_constant_pad_nd_relu_34,@"STO_CUDA_ENTRY STV_DEFAULT"
triton_poi_fused__native_batch_norm_legit_no_training_constant_pad_nd_relu_34:
.text.triton_poi_fused__native_batch_norm_legit_no_training_constant_pad_nd_relu_34:
[----:B------:R-:W0:Y:S02]  /*0000*/  LDC R1, c[0x0][0x28] ;  /* 0x00000a00ff017b82 */ /* 0x000e240000000800 */
[----:B------:R-:W1:Y:S01]  /*0010*/  S2R R0, SR_TID.X ;  /* 0x0000000000007919 */ /* 0x000e620000002100 */
[----:B------:R-:W-:Y:S01]  /*0020*/  IMAD.MOV.U32 R2, RZ, RZ, RZ ;  /* 0x000000ffff027224 */ /* 0x000fe200078e00ff */
[----:B------:R-:W-:Y:S01]  /*0030*/  ULDC.64 UR4, c[0x0][0x208] ;  /* 0x0000820000047ab9 */ /* 0x000fe20000000a00 */
[----:B------:R-:W2:Y:S01]  /*0040*/  LDC.64 R12, c[0x0][0x228] ;  /* 0x00008a00ff0c7b82 */ /* 0x000ea20000000a00 */
[----:B------:R-:W3:Y:S01]  /*0050*/  S2R R3, SR_CTAID.X ;  /* 0x0000000000037919 */ /* 0x000ee20000002500 */
[----:B------:R-:W-:Y:S01]  /*0060*/  ULDC.64 UR6, c[0x0][0x210] ;  /* 0x0000840000067ab9 */ /* 0x000fe20000000a00 */
[----:B-1----:R-:W-:-:S05]  /*0070*/  IMAD.SHL.U32 R0, R0, 0x2, RZ ;  /* 0x0000000200007824 */ /* 0x002fca00078e00ff */
[----:B------:R-:W-:-:S05]  /*0080*/  LOP3.LUT R0, R0, 0xfe, RZ, 0xc0, !PT ;  /* 0x000000fe00007812 */ /* 0x000fca00078ec0ff */
[----:B---3--:R-:W-:-:S04]  /*0090*/  IMAD R3, R3, 0x100, R0 ;  /* 0x0000010003037824 */ /* 0x008fc800078e0200 */
[----:B------:R-:W-:-:S04]  /*00a0*/  IMAD.HI R4, R3, 0x2e8ba2e9, RZ ;  /* 0x2e8ba2e903047827 */ /* 0x000fc800078e02ff */
[----:B------:R-:W-:Y:S01]  /*00b0*/  IMAD.HI R0, R3, -0x5a814afd, R2 ;  /* 0xa57eb50303007827 */ /* 0x000fe200078e0202 */
[----:B------:R-:W-:-:S04]  /*00c0*/  SHF.R.U32.HI R7, RZ, 0x1f, R4 ;  /* 0x0000001fff077819 */ /* 0x000fc80000011604 */
[----:B------:R-:W-:Y:S02]  /*00d0*/  SHF.R.U32.HI R5, RZ, 0x1f, R0 ;  /* 0x0000001fff057819 */ /* 0x000fe40000011600 */
[----:B------:R-:W-:Y:S02]  /*00e0*/  LEA.HI.SX32 R2, R4, R7, 0x1c ;  /* 0x0000000704027211 */ /* 0x000fe400078fe2ff */
[----:B------:R-:W-:-:S03]  /*00f0*/  LEA.HI.SX32 R11, R0, R5, 0x17 ;  /* 0x00000005000b7211 */ /* 0x000fc600078fbaff */
[----:B------:R-:W-:-:S04]  /*0100*/  IMAD.HI R4, R2, 0x38e38e39, RZ ;  /* 0x38e38e3902047827 */ /* 0x000fc800078e02ff */
[----:B------:R-:W-:Y:S01]  /*0110*/  IMAD.HI R0, R11, 0x38e38e39, RZ ;  /* 0x38e38e390b007827 */ /* 0x000fe200078e02ff */
[----:B------:R-:W-:-:S04]  /*0120*/  SHF.R.S32.HI R7, RZ, 0x1, R4 ;  /* 0x00000001ff077819 */ /* 0x000fc80000011404 */
[----:B------:R-:W-:Y:S02]  /*0130*/  SHF.R.S32.HI R5, RZ, 0x1, R0 ;  /* 0x00000001ff057819 */ /* 0x000fe40000011400 */
[----:B------:R-:W-:Y:S02]  /*0140*/  LEA.HI R9, R4, R7, RZ, 0x1 ;  /* 0x0000000704097211 */ /* 0x000fe400078f08ff */
[----:B------:R-:W-:Y:S01]  /*0150*/  LEA.HI R0, R0, R5, RZ, 0x1 ;  /* 0x0000000500007211 */ /* 0x000fe200078f08ff */
[----:B------:R-:W1:Y:S01]  /*0160*/  LDC.64 R6, c[0x0][0x220] ;  /* 0x00008800ff067b82 */ /* 0x000e620000000a00 */
[----:B------:R-:W-:Y:S01]  /*0170*/  CS2R R4, SRZ ;  /* 0x0000000000047805 */ /* 0x000fe2000001ff00 */
[----:B------:R-:W-:Y:S02]  /*0180*/  IMAD R9, R9, -0x9, R2 ;  /* 0xfffffff709097824 */ /* 0x000fe400078e0202 */
[----:B------:R-:W-:Y:S02]  /*0190*/  IMAD R10, R0, -0x9, R11 ;  /* 0xfffffff7000a7824 */ /* 0x000fe400078e020b */
[----:B------:R-:W-:-:S03]  /*01a0*/  IMAD R0, R2, -0x58, R3 ;  /* 0xffffffa802007824 */ /* 0x000fc600078e0203 */
[----:B------:R-:W-:-:S04]  /*01b0*/  VIMNMX R9, R10, R9, PT ;  /* 0x000000090a097248 */ /* 0x000fc80003fe0100 */
[----:B------:R-:W-:-:S04]  /*01c0*/  ISETP.GT.AND P0, PT, R9, RZ, PT ;  /* 0x000000ff0900720c */ /* 0x000fc80003f04270 */
[----:B------:R-:W-:Y:S01]  /*01d0*/  ISETP.LT.AND P1, PT, R3, 0x6f60, P0 ;  /* 0x00006f600300780c */ /* 0x000fe20000721270 */
[----:B-1----:R-:W-:-:S12]  /*01e0*/  IMAD.WIDE R6, R0, 0x4, R6 ;  /* 0x0000000400067825 */ /* 0x002fd800078e0206 */
[----:B------:R1:W3:Y:S01]  /*01f0*/  @P1 LDG.E.EL.64 R4, desc[UR4][R6.64] ;  /* 0x0000000406041981 */ /* 0x0002e2000c2e1b00 */
[----:B------:R-:W-:Y:S02]  /*0200*/  IMAD.MOV.U32 R2, RZ, RZ, RZ ;  /* 0x000000ffff027224 */ /* 0x000fe400078e00ff */
[--C-:B------:R-:W-:Y:S02]  /*0210*/  IMAD R14, R11, -0x318, R3.reuse ;  /* 0xfffffce80b0e7824 */ /* 0x100fe400078e0203 */
[----:B------:R-:W-:-:S04]  /*0220*/  IMAD.HI R2, R3, -0x6ce4b46f, R2 ;  /* 0x931b4b9103027827 */ /* 0x000fc800078e0202 */
[----:B------:R-:W-:Y:S01]  /*0230*/  IMAD R15, R10, 0x2c0, RZ ;  /* 0x000002c00a0f7824 */ /* 0x000fe200078e02ff */
[----:B------:R-:W-:Y:S01]  /*0240*/  SHF.R.U32.HI R9, RZ, 0x1f, R2 ;  /* 0x0000001fff097819 */ /* 0x000fe20000011602 */
[----:B------:R-:W4:Y:S03]  /*0250*/  LDC.64 R10, c[0x0][0x230] ;  /* 0x00008c00ff0a7b82 */ /* 0x000f260000000a00 */
[----:B------:R-:W-:-:S05]  /*0260*/  LEA.HI.SX32 R2, R2, R9, 0x14 ;  /* 0x0000000902027211 */ /* 0x000fca00078fa2ff */
[----:B------:R-:W5:Y:S01]  /*0270*/  LDC.64 R8, c[0x0][0x218] ;  /* 0x00008600ff087b82 */ /* 0x000f620000000a00 */
[----:B------:R-:W-:-:S05]  /*0280*/  IMAD R2, R2, 0x1600, RZ ;  /* 0x0000160002027824 */ /* 0x000fca00078e02ff */
[--C-:B-1----:R-:W-:Y:S02]  /*0290*/  SHF.R.S32.HI R6, RZ, 0x1f, R2.reuse ;  /* 0x0000001fff067819 */ /* 0x102fe40000011402 */
[----:B------:R-:W-:Y:S02]  /*02a0*/  IADD3 R2, P2, P3, R15, R14, R2 ;  /* 0x0000000e0f027210 */ /* 0x000fe40007b5e002 */
[----:B------:R-:W-:Y:S02]  /*02b0*/  SHF.R.S32.HI R14, RZ, 0x1f, R14 ;  /* 0x0000001fff0e7819 */ /* 0x000fe4000001140e */
[----:B------:R-:W-:-:S04]  /*02c0*/  SHF.R.S32.HI R15, RZ, 0x1f, R15 ;  /* 0x0000001fff0f7819 */ /* 0x000fc8000001140f */
[----:B------:R-:W-:Y:S02]  /*02d0*/  IADD3.X R15, R15, R14, R6, P2, P3 ;  /* 0x0000000e0f0f7210 */ /* 0x000fe400017e6406 */
[----:B------:R-:W-:Y:S02]  /*02e0*/  CS2R R6, SRZ ;  /* 0x0000000000067805 */ /* 0x000fe4000001ff00 */
[----:B------:R-:W-:-:S04]  /*02f0*/  LEA R20, P2, R2, UR6, 0x2 ;  /* 0x0000000602147c11 */ /* 0x000fc8000f8410ff */
[----:B------:R-:W-:Y:S01]  /*0300*/  LEA.HI.X R21, R2, UR7, R15, 0x2, P2 ;  /* 0x0000000702157c11 */ /* 0x000fe200090f140f */
[----:B-----5:R-:W-:Y:S01]  /*0310*/  IMAD.WIDE R14, R0, 0x4, R8 ;  /* 0x00000004000e7825 */ /* 0x020fe200078e0208 */
[----:B------:R-:W-:-:S04]  /*0320*/  CS2R R8, SRZ ;  /* 0x0000000000087805 */ /* 0x000fc8000001ff00 */
[----:B------:R-:W5:Y:S01]  /*0330*/  @P1 LDG.E.EL.64 R6, desc[UR4][R14.64] ;  /* 0x000000040e061981 */ /* 0x000f62000c2e1b00 */
[C---:B--2---:R-:W-:Y:S01]  /*0340*/  IMAD.WIDE R16, R0.reuse, 0x4, R12 ;  /* 0x0000000400107825 */ /* 0x044fe200078e020c */
[----:B------:R-:W-:Y:S02]  /*0350*/  CS2R R12, SRZ ;  /* 0x00000000000c7805 */ /* 0x000fe4000001ff00 */
[----:B------:R-:W2:Y:S01]  /*0360*/  @P1 LDG.E.64 R8, desc[UR4][R20.64+-0xc60] ;  /* 0xfff3a00414081981 */ /* 0x000ea2000c1e1b00 */
[----:B----4-:R-:W-:Y:S01]  /*0370*/  IMAD.WIDE R18, R0, 0x4, R10 ;  /* 0x0000000400127825 */ /* 0x010fe200078e020a */
[----:B------:R-:W-:-:S04]  /*0380*/  CS2R R10, SRZ ;  /* 0x00000000000a7805 */ /* 0x000fc8000001ff00 */
[----:B------:R-:W4:Y:S04]  /*0390*/  @P1 LDG.E.EL.64 R12, desc[UR4][R18.64] ;  /* 0x00000004120c1981 */ /* 0x000f28000c2e1b00 */
[----:B------:R1:W4:Y:S02]  /*03a0*/  @P1 LDG.E.EL.64 R10, desc[UR4][R16.64] ;  /* 0x00000004100a1981 */ /* 0x000324000c2e1b00 */
[----:B-1----:R-:W-:Y:S01]  /*03b0*/  IMAD.MOV.U32 R17, RZ, RZ, 0x3e800000 ;  /* 0x3e800000ff117424 */ /* 0x002fe200078e00ff */
[----:B---3--:R-:W-:Y:S02]  /*03c0*/  SEL R4, R4, RZ, P1 ;  /* 0x000000ff04047207 */ /* 0x008fe40000800000 */
[----:B------:R-:W-:-:S03]  /*03d0*/  SEL R5, R5, RZ, P1 ;  /* 0x000000ff05057207 */ /* 0x000fc60000800000 */
[----:B------:R-:W-:Y:S02]  /*03e0*/  FADD R4, R4, 0.0010000000474974513054 ;  /* 0x3a83126f04047421 */ /* 0x000fe40000000000 */
[----:B------:R-:W-:Y:S02]  /*03f0*/  FADD R5, R5, 0.0010000000474974513054 ;  /* 0x3a83126f05057421 */ /* 0x000fe40000000000 */
[----:B------:R-:W1:Y:S08]  /*0400*/  MUFU.SQRT R0, R4 ;  /* 0x0000000400007308 */ /* 0x000e700000002000 */
[----:B------:R-:W3:Y:S01]  /*0410*/  MUFU.SQRT R2, R5 ;  /* 0x0000000500027308 */ /* 0x000ee20000002000 */
[----:B-1----:R-:W-:-:S02]  /*0420*/  FSETP.GT.AND P2, PT, R0, 8.50705917302346158658e+37, PT ;  /* 0x7e8000000000780b */ /* 0x002fc40003f44000 */
[----:B------:R-:W-:Y:S02]  /*0430*/  FSETP.GEU.AND P4, PT, R0, 1.175494350822287508e-38, PT ;  /* 0x008000000000780b */ /* 0x000fe40003f8e000 */
[C---:B---3--:R-:W-:Y:S02]  /*0440*/  FSETP.GT.AND P3, PT, R2.reuse, 8.50705917302346158658e+37, PT ;  /* 0x7e8000000200780b */ /* 0x048fe40003f64000 */
[----:B------:R-:W-:-:S07]  /*0450*/  FSETP.GEU.AND P5, PT, R2, 1.175494350822287508e-38, PT ;  /* 0x008000000200780b */ /* 0x000fce0003fae000 */
[----:B------:R-:W-:-:S04]  /*0460*/  @P2 FMUL R0, R0, 0.25 ;  /* 0x3e80000000002820 */ /* 0x000fc80000400000 */
[----:B------:R-:W-:Y:S01]  /*0470*/  @!P4 FMUL R0, R0, 16777216 ;  /* 0x4b8000000000c820 */ /* 0x000fe20000400000 */
[----:B------:R-:W-:-:S05]  /*0480*/  @P3 FMUL R2, R2, 0.25 ;  /* 0x3e80000002023820 */ /* 0x000fca0000400000 */
[----:B------:R-:W1:Y:S01]  /*0490*/  MUFU.RCP R0, R0 ;  /* 0x0000000000007308 */ /* 0x000e620000001000 */
[----:B------:R-:W-:Y:S01]  /*04a0*/  @!P5 FMUL R2, R2, 16777216 ;  /* 0x4b8000000202d820 */ /* 0x000fe20000400000 */
[----:B------:R-:W-:-:S06]  /*04b0*/  FSEL R5, R17, 1, P2 ;  /* 0x3f80000011057808 */ /* 0x000fcc0001000000 */
[----:B------:R-:W3:Y:S01]  /*04c0*/  MUFU.RCP R2, R2 ;  /* 0x0000000200027308 */ /* 0x000ee20000001000 */
[----:B------:R-:W-:Y:S01]  /*04d0*/  @!P4 FMUL R5, R5, 16777216 ;  /* 0x4b8000000505c820 */ /* 0x000fe20000400000 */
[----:B------:R-:W-:Y:S02]  /*04e0*/  FSEL R17, R17, 1, P3 ;  /* 0x3f80000011117808 */ /* 0x000fe40001800000 */
[----:B-----5:R-:W-:Y:S02]  /*04f0*/  SEL R19, R6, RZ, P1 ;  /* 0x000000ff06137207 */ /* 0x020fe40000800000 */
[----:B--2---:R-:W-:Y:S01]  /*0500*/  SEL R6, R8, RZ, P1 ;  /* 0x000000ff08067207 */ /* 0x004fe20000800000 */
[----:B-1----:R-:W-:Y:S01]  /*0510*/  FMUL R15, R0, R5 ;  /* 0x00000005000f7220 */ /* 0x002fe20000400000 */
[----:B------:R-:W-:Y:S01]  /*0520*/  SEL R7, R7, RZ, P1 ;  /* 0x000000ff07077207 */ /* 0x000fe20000800000 */
[----:B------:R-:W-:Y:S01]  /*0530*/  @!P5 FMUL R17, R17, 16777216 ;  /* 0x4b8000001111d820 */ /* 0x000fe20000400000 */
[----:B------:R-:W-:Y:S01]  /*0540*/  SEL R0, R9, RZ, P1 ;  /* 0x000000ff09007207 */ /* 0x000fe20000800000 */
[----:B------:R-:W1:Y:S01]  /*0550*/  LDC.64 R4, c[0x0][0x238] ;  /* 0x00008e00ff047b82 */ /* 0x000e620000000a00 */
[----:B------:R-:W-:Y:S01]  /*0560*/  FADD R6, R6, -R19 ;  /* 0x8000001306067221 */ /* 0x000fe20000000000 */
[----:B---3--:R-:W-:-:S02]  /*0570*/  FMUL R17, R2, R17 ;  /* 0x0000001102117220 */ /* 0x008fc40000400000 */
[----:B------:R-:W-:Y:S01]  /*0580*/  FADD R0, R0, -R7 ;  /* 0x8000000700007221 */ /* 0x000fe20000000000 */
[----:B----4-:R-:W-:Y:S01]  /*0590*/  SEL R10, R10, RZ, P1 ;  /* 0x000000ff0a0a7207 */ /* 0x010fe20000800000 */
[----:B------:R-:W-:Y:S01]  /*05a0*/  FMUL R15, R6, R15 ;  /* 0x0000000f060f7220 */ /* 0x000fe20000400000 */
[----:B------:R-:W-:Y:S01]  /*05b0*/  SEL R11, R11, RZ, P1 ;  /* 0x000000ff0b0b7207 */ /* 0x000fe20000800000 */
[----:B------:R-:W-:Y:S01]  /*05c0*/  FMUL R0, R0, R17 ;  /* 0x0000001100007220 */ /* 0x000fe20000400000 */
[----:B------:R-:W-:Y:S02]  /*05d0*/  SEL R12, R12, RZ, P1 ;  /* 0x000000ff0c0c7207 */ /* 0x000fe40000800000 */
[----:B------:R-:W-:Y:S02]  /*05e0*/  SEL R13, R13, RZ, P1 ;  /* 0x000000ff0d0d7207 */ /* 0x000fe40000800000 */
[----:B------:R-:W-:Y:S01]  /*05f0*/  ISETP.GE.AND P3, PT, R3, 0x6f60, PT ;  /* 0x00006f600300780c */ /* 0x000fe20003f66270 */
[----:B------:R-:W-:-:S02]  /*0600*/  FFMA R12, R15, R10, R12 ;  /* 0x0000000a0f0c7223 */ /* 0x000fc4000000000c */
[----:B------:R-:W-:-:S03]  /*0610*/  FFMA R13, R0, R11, R13 ;  /* 0x0000000b000d7223 */ /* 0x000fc6000000000d */
[C---:B------:R-:W-:Y:S02]  /*0620*/  FSETP.GEU.AND P1, PT, R12.reuse, RZ, PT ;  /* 0x000000ff0c00720b */ /* 0x040fe40003f2e000 */
[C---:B------:R-:W-:Y:S02]  /*0630*/  FSETP.GEU.AND P2, PT, R13.reuse, RZ, PT ;  /* 0x000000ff0d00720b */ /* 0x040fe40003f4e000 */
[----:B------:R-:W-:Y:S02]  /*0640*/  FSEL R12, R12, RZ, P1 ;  /* 0x000000ff0c0c7208 */ /* 0x000fe40000800000 */
[----:B------:R-:W-:Y:S01]  /*0650*/  FSEL R13, R13, RZ, P2 ;  /* 0x000000ff0d0d7208 */ /* 0x000fe20001000000 */
[----:B-1----:R-:W-:Y:S01]  /*0660*/  IMAD.WIDE R4, R3, 0x4, R4 ;  /* 0x0000000403047825 */ /* 0x002fe200078e0204 */
[----:B------:R-:W-:Y:S02]  /*0670*/  SEL R12, R12, RZ, P0 ;  /* 0x000000ff0c0c7207 */ /* 0x000fe40000000000 */
[----:B------:R-:W-:Y:S01]  /*0680*/  SEL R13, R13, RZ, P0 ;  /* 0x000000ff0d0d7207 */ /* 0x000fe20000000000 */
[----:B------:R-:W-:Y:S06]  /*0690*/  @P3 EXIT ;  /* 0x000000000000394d */ /* 0x000fec0003800000 */
[----:B------:R-:W-:Y:S01]  /*06a0*/  STG.E.64 desc[UR4][R4.64], R12 ;  /* 0x0000000c04007986 */ /* 0x000fe2000c101b04 */
[----:B------:R-:W-:Y:S05]  /*06b0*/  EXIT ;  /* 0x000000000000794d */ /* 0x000fea0003800000 */
.L_x_0:
[----:B------:R-:W-:-:S00]  /*06c0*/  BRA `(.L_x_0) ;  /* 0xfffffffc00fc7947 */ /* 0x000fc0000383ffff */
[----:B------:R-:W-:-:S00]  /*06d0*/  NOP ;  /* 0x0000000000007918 */ /* 0x000fc00000000000 */
        /* <DEDUP_REMOVED lines=10> */
.L_x_1:


//--------------------- .nv.global.init           --------------------------
	.section	.nv.global.init,"aw",@progbits
.nv.global.init:
	.type		_$_str,@object
	.size		_$_str,(_$_str_$_2 - _$_str)
_$_str:
        /*0000*/ 	.byte	0x5f, 0x5f, 0x43, 0x55, 0x44, 0x41, 0x5f, 0x46, 0x54, 0x5a, 0x00
	.type		_$_str_$_2,@object
	.size		_$_str_$_2,(.L_1 - _$_str_$_2)
_$_str_$_2:
        /*000b*/ 	.byte	0x5f, 0x5f, 0x43, 0x55, 0x44, 0x41, 0x5f, 0x50, 0x52, 0x45, 0x43, 0x5f, 0x53, 0x51, 0x52, 0x54
        /*001b*/ 	.byte	0x00
.L_1:


//--------------------- .nv.constant0.triton_poi_fused__native_batch_norm_legit_no_training_constant_pad_nd_relu_34 --------------------------
	.section	.nv.constant0.triton_poi_fused__native_batch_norm_legit_no_training_constant_pad_nd_relu_34,"a",@progbits
	.sectionflags	@""
	.align	4
.nv.constant0.triton_poi_fused__native_batch_norm_legit_no_training_constant_pad_nd_relu_34:
	.zero		580
